	.headerflags	@"EF_CUDA_TEXMODE_UNIFIED EF_CUDA_64BIT_ADDRESS EF_CUDA_ACCELERATORS EF_CUDA_SM90 EF_CUDA_VIRTUAL_SM(EF_CUDA_SM90)"
	.elftype	@"ET_EXEC"


//--------------------- .nv.info                  --------------------------
	.section	.nv.info,"",@"SHT_CUDA_INFO"
	.align	4


	//----- nvinfo : EIATTR_REGCOUNT
	.align		4
        /*0000*/ 	.byte	0x04, 0x2f
        /*0002*/ 	.short	(.L_3 - .L_2)
	.align		4
.L_2:
        /*0004*/ 	.word	index@(triton_poi_fused__native_batch_norm_legit_no_training_relu_27)
        /*0008*/ 	.word	0x00000020


	//----- nvinfo : EIATTR_MIN_STACK_SIZE
	.align		4
.L_3:
        /*000c*/ 	.byte	0x04, 0x12
        /*000e*/ 	.short	(.L_5 - .L_4)
	.align		4
.L_4:
        /*0010*/ 	.word	index@(triton_poi_fused__native_batch_norm_legit_no_training_relu_27)
        /*0014*/ 	.word	0x00000000


	//----- nvinfo : EIATTR_FRAME_SIZE
	.align		4
.L_5:
        /*0018*/ 	.byte	0x04, 0x11
        /*001a*/ 	.short	(.L_7 - .L_6)
	.align		4
.L_6:
        /*001c*/ 	.word	index@(triton_poi_fused__native_batch_norm_legit_no_training_relu_27)
        /*0020*/ 	.word	0x00000000


	//----- nvinfo : EIATTR_MIN_STACK_SIZE
	.align		4
.L_7:
        /*0024*/ 	.byte	0x04, 0x12
        /*0026*/ 	.short	(.L_9 - .L_8)
	.align		4
.L_8:
        /*0028*/ 	.word	index@(triton_poi_fused__native_batch_norm_legit_no_training_relu_27)
        /*002c*/ 	.word	0x00000000
.L_9:


//--------------------- .nv.info.triton_poi_fused__native_batch_norm_legit_no_training_relu_27 --------------------------
	.section	.nv.info.triton_poi_fused__native_batch_norm_legit_no_training_relu_27,"",@"SHT_CUDA_INFO"
	.sectionflags	@""
	.align	4


	//----- nvinfo : EIATTR_CUDA_API_VERSION
	.align		4
        /*0000*/ 	.byte	0x04, 0x37
        /*0002*/ 	.short	(.L_11 - .L_10)
.L_10:
        /*0004*/ 	.word	0x0000007c


	//----- nvinfo : EIATTR_KPARAM_INFO
	.align		4
.L_11:
        /*0008*/ 	.byte	0x04, 0x17
        /*000a*/ 	.short	(.L_13 - .L_12)
.L_12:
        /*000c*/ 	.word	0x00000000
        /*0010*/ 	.short	0x0006
        /*0012*/ 	.short	0x0030
        /*0014*/ 	.byte	0x00, 0xf0, 0x11, 0x00


	//----- nvinfo : EIATTR_KPARAM_INFO
	.align		4
.L_13:
        /*0018*/ 	.byte	0x04, 0x17
        /*001a*/ 	.short	(.L_15 - .L_14)
.L_14:
        /*001c*/ 	.word	0x00000000
        /*0020*/ 	.short	0x0005
        /*0022*/ 	.short	0x0028
        /*0024*/ 	.byte	0x00, 0xf4, 0x21, 0x00


	//----- nvinfo : EIATTR_KPARAM_INFO
	.align		4
.L_15:
        /*0028*/ 	.byte	0x04, 0x17
        /*002a*/ 	.short	(.L_17 - .L_16)
.L_16:
        /*002c*/ 	.word	0x00000000
        /*0030*/ 	.short	0x0004
        /*0032*/ 	.short	0x0020
        /*0034*/ 	.byte	0x00, 0xf4, 0x21, 0x00


	//----- nvinfo : EIATTR_KPARAM_INFO
	.align		4
.L_17:
        /*0038*/ 	.byte	0x04, 0x17
        /*003a*/ 	.short	(.L_19 - .L_18)
.L_18:
        /*003c*/ 	.word	0x00000000
        /*0040*/ 	.short	0x0003
        /*0042*/ 	.short	0x0018
        /*0044*/ 	.byte	0x00, 0xf4, 0x21, 0x00


	//----- nvinfo : EIATTR_KPARAM_INFO
	.align		4
.L_19:
        /*0048*/ 	.byte	0x04, 0x17
        /*004a*/ 	.short	(.L_21 - .L_20)
.L_20:
        /*004c*/ 	.word	0x00000000
        /*0050*/ 	.short	0x0002
        /*0052*/ 	.short	0x0010
        /*0054*/ 	.byte	0x00, 0xf4, 0x21, 0x00


	//----- nvinfo : EIATTR_KPARAM_INFO
	.align		4
.L_21:
        /*0058*/ 	.byte	0x04, 0x17
        /*005a*/ 	.short	(.L_23 - .L_22)
.L_22:
        /*005c*/ 	.word	0x00000000
        /*0060*/ 	.short	0x0001
        /*0062*/ 	.short	0x0008
        /*0064*/ 	.byte	0x00, 0xf4, 0x21, 0x00


	//----- nvinfo : EIATTR_KPARAM_INFO
	.align		4
.L_23:
        /*0068*/ 	.byte	0x04, 0x17
        /*006a*/ 	.short	(.L_25 - .L_24)
.L_24:
        /*006c*/ 	.word	0x00000000
        /*0070*/ 	.short	0x0000
        /*0072*/ 	.short	0x0000
        /*0074*/ 	.byte	0x00, 0xf4, 0x21, 0x00


	//----- nvinfo : EIATTR_SPARSE_MMA_MASK
	.align		4
.L_25:
        /*0078*/ 	.byte	0x03, 0x50
        /*007a*/ 	.short	0x0000


	//----- nvinfo : EIATTR_MAXREG_COUNT
	.align		4
        /*007c*/ 	.byte	0x03, 0x1b
        /*007e*/ 	.short	0x00ff


	//----- nvinfo : EIATTR_EXIT_INSTR_OFFSETS
	.align		4
        /*0080*/ 	.byte	0x04, 0x1c
        /*0082*/ 	.short	(.L_27 - .L_26)


	//   ....[0]....
.L_26:
        /*0084*/ 	.word	0x00000640


	//   ....[1]....
        /*0088*/ 	.word	0x00000660


	//----- nvinfo : EIATTR_REQNTID
	.align		4
.L_27:
        /*008c*/ 	.byte	0x04, 0x10
        /*008e*/ 	.short	(.L_29 - .L_28)
.L_28:
        /*0090*/ 	.word	0x00000080
        /*0094*/ 	.word	0x00000001
        /*0098*/ 	.word	0x00000001


	//----- nvinfo : EIATTR_CBANK_PARAM_SIZE
	.align		4
.L_29:
        /*009c*/ 	.byte	0x03, 0x19
        /*009e*/ 	.short	0x0034


	//----- nvinfo : EIATTR_PARAM_CBANK
	.align		4
        /*00a0*/ 	.byte	0x04, 0x0a
        /*00a2*/ 	.short	(.L_31 - .L_30)
	.align		4
.L_30:
        /*00a4*/ 	.word	index@(.nv.constant0.triton_poi_fused__native_batch_norm_legit_no_training_relu_27)
        /*00a8*/ 	.short	0x0210
        /*00aa*/ 	.short	0x0034


	//----- nvinfo : EIATTR_SW_WAR
	.align		4
.L_31:
        /*00ac*/ 	.byte	0x04, 0x36
        /*00ae*/ 	.short	(.L_33 - .L_32)
.L_32:
        /*00b0*/ 	.word	0x00000008
.L_33:


//--------------------- .nv.callgraph             --------------------------
	.section	.nv.callgraph,"",@"SHT_CUDA_CALLGRAPH"
	.align	4
	.sectionentsize	8
	.align		4
        /*0000*/ 	.word	0x00000000
	.align		4
        /*0004*/ 	.word	0xffffffff
	.align		4
        /*0008*/ 	.word	0x00000000
	.align		4
        /*000c*/ 	.word	0xfffffffe
	.align		4
        /*0010*/ 	.word	0x00000000
	.align		4
        /*0014*/ 	.word	0xfffffffd
	.align		4
        /*0018*/ 	.word	0x00000000
	.align		4
        /*001c*/ 	.word	0xfffffffc


//--------------------- .nv.constant4             --------------------------
	.section	.nv.constant4,"a",@progbits
	.align	8
	.align		8
.nv.constant4:
        /*0000*/ 	.dword	_$_str
	.align		8
        /*0008*/ 	.dword	_$_str_$_2


//--------------------- .text.triton_poi_fused__native_batch_norm_legit_no_training_relu_27 --------------------------
	.section	.text.triton_poi_fused__native_batch_norm_legit_no_training_relu_27,"ax",@progbits
	.align	128
        .global         triton_poi_fused__native_batch_norm_legit_no_training_relu_27
        .type           triton_poi_fused__native_batch_norm_legit_no_training_relu_27,@function
        .size           triton_poi_fused__native_batch_norm_legit_no_training_relu_27,(.L_x_1 - triton_poi_fused__native_batch_norm_legit_no_training_relu_27)
        .other          triton_poi_fused__native_batch_norm_legit_no_training_relu_27,@"STO_CUDA_ENTRY STV_DEFAULT"
triton_poi_fused__native_batch_norm_legit_no_training_relu_27:
.text.triton_poi_fused__native_batch_norm_legit_no_training_relu_27:
[----:B------:R-:W0:Y:S01]  /*0000*/  LDC R1, c[0x0][0x28] ;  /* 0x00000a00ff017b82 */ /* 0x000e220000000800 */
[----:B------:R-:W1:Y:S07]  /*0010*/  S2R R0, SR_TID.X ;  /* 0x0000000000007919 */ /* 0x000e6e0000002100 */
[----:B------:R-:W2:Y:S01]  /*0020*/  LDC.64 R2, c[0x0][0x220] ;  /* 0x00008800ff027b82 */ /* 0x000ea20000000a00 */
[----:B------:R-:W-:Y:S02]  /*0030*/  CS2R R24, SRZ ;  /* 0x0000000000187805 */ /* 0x000fe4000001ff00 */
[----:B------:R-:W-:Y:S01]  /*0040*/  CS2R R26, SRZ ;  /* 0x00000000001a7805 */ /* 0x000fe2000001ff00 */
[----:B------:R-:W3:Y:S01]  /*0050*/  S2R R21, SR_CTAID.X ;  /* 0x0000000000157919 */ /* 0x000ee20000002500 */
[----:B------:R-:W-:-:S03]  /*0060*/  ULDC.64 UR4, c[0x0][0x208] ;  /* 0x0000820000047ab9 */ /* 0x000fc60000000a00 */
[----:B------:R-:W4:Y:S08]  /*0070*/  LDC.64 R22, c[0x0][0x210] ;  /* 0x00008400ff167b82 */ /* 0x000f300000000a00 */
[----:B------:R-:W5:Y:S08]  /*0080*/  LDC.64 R28, c[0x0][0x218] ;  /* 0x00008600ff1c7b82 */ /* 0x000f700000000a00 */
[----:B------:R-:W4:Y:S01]  /*0090*/  LDC.64 R14, c[0x0][0x228] ;  /* 0x00008a00ff0e7b82 */ /* 0x000f220000000a00 */
[----:B-1----:R-:W-:-:S07]  /*00a0*/  SHF.L.U32 R0, R0, 0x2, RZ ;  /* 0x0000000200007819 */ /* 0x002fce00000006ff */
[----:B------:R-:W1:Y:S01]  /*00b0*/  LDC.64 R12, c[0x0][0x230] ;  /* 0x00008c00ff0c7b82 */ /* 0x000e620000000a00 */
[----:B------:R-:W-:-:S04]  /*00c0*/  LOP3.LUT R0, R0, 0x1fc, RZ, 0xc0, !PT ;  /* 0x000001fc00007812 */ /* 0x000fc800078ec0ff */
[----:B---3--:R-:W-:-:S04]  /*00d0*/  LEA R21, R21, R0, 0x9 ;  /* 0x0000000015157211 */ /* 0x008fc800078e48ff */
[C---:B------:R-:W-:Y:S01]  /*00e0*/  ISETP.GE.AND P0, PT, R21.reuse, 0xfd80, PT ;  /* 0x0000fd801500780c */ /* 0x040fe20003f06270 */
[----:B------:R-:W-:-:S05]  /*00f0*/  IMAD.HI R0, R21, 0x2aaaaaab, RZ ;  /* 0x2aaaaaab15007827 */ /* 0x000fca00078e02ff */
[----:B------:R-:W-:-:S04]  /*0100*/  SHF.R.U32.HI R5, RZ, 0x1f, R0 ;  /* 0x0000001fff057819 */ /* 0x000fc80000011600 */
[----:B------:R-:W-:-:S05]  /*0110*/  LEA.HI R0, R0, R5, RZ, 0x1c ;  /* 0x0000000500007211 */ /* 0x000fca00078fe0ff */
[----:B------:R-:W-:-:S04]  /*0120*/  IMAD R0, R0, -0x60, R21 ;  /* 0xffffffa000007824 */ /* 0x000fc800078e0215 */
[----:B--2---:R-:W-:-:S05]  /*0130*/  IMAD.WIDE R2, R0, 0x4, R2 ;  /* 0x0000000400027825 */ /* 0x004fca00078e0202 */
[----:B------:R2:W3:Y:S01]  /*0140*/  @!P0 LDG.E.EL.128 R24, desc[UR4][R2.64] ;  /* 0x0000000402188981 */ /* 0x0004e2000c2e1d00 */
[----:B------:R-:W-:Y:S02]  /*0150*/  CS2R R4, SRZ ;  /* 0x0000000000047805 */ /* 0x000fe4000001ff00 */
[----:B------:R-:W-:Y:S02]  /*0160*/  CS2R R6, SRZ ;  /* 0x0000000000067805 */ /* 0x000fe4000001ff00 */
[----:B------:R-:W-:Y:S02]  /*0170*/  CS2R R8, SRZ ;  /* 0x0000000000087805 */ /* 0x000fe4000001ff00 */
[----:B------:R-:W-:Y:S01]  /*0180*/  CS2R R10, SRZ ;  /* 0x00000000000a7805 */ /* 0x000fe2000001ff00 */
[----:B----4-:R-:W-:-:S04]  /*0190*/  IMAD.WIDE R22, R21, 0x4, R22 ;  /* 0x0000000415167825 */ /* 0x010fc800078e0216 */
[C---:B-----5:R-:W-:Y:S01]  /*01a0*/  IMAD.WIDE R28, R0.reuse, 0x4, R28 ;  /* 0x00000004001c7825 */ /* 0x060fe200078e021c */
[----:B------:R1:W4:Y:S04]  /*01b0*/  @!P0 LDG.E.128 R4, desc[UR4][R22.64] ;  /* 0x0000000416048981 */ /* 0x000328000c1e1d00 */
[----:B------:R-:W4:Y:S01]  /*01c0*/  @!P0 LDG.E.EL.128 R8, desc[UR4][R28.64] ;  /* 0x000000041c088981 */ /* 0x000f22000c2e1d00 */
[C---:B0-2---:R-:W-:Y:S01]  /*01d0*/  IMAD.WIDE R2, R0.reuse, 0x4, R14 ;  /* 0x0000000400027825 */ /* 0x045fe200078e020e */
[----:B------:R-:W-:Y:S02]  /*01e0*/  CS2R R14, SRZ ;  /* 0x00000000000e7805 */ /* 0x000fe4000001ff00 */
[----:B------:R-:W-:Y:S02]  /*01f0*/  CS2R R16, SRZ ;  /* 0x0000000000107805 */ /* 0x000fe4000001ff00 */
[----:B------:R-:W-:Y:S01]  /*0200*/  CS2R R18, SRZ ;  /* 0x0000000000127805 */ /* 0x000fe2000001ff00 */
[----:B-1----:R-:W-:Y:S01]  /*0210*/  IMAD.WIDE R22, R0, 0x4, R12 ;  /* 0x0000000400167825 */ /* 0x002fe200078e020c */
[----:B------:R-:W-:-:S04]  /*0220*/  CS2R R12, SRZ ;  /* 0x00000000000c7805 */ /* 0x000fc8000001ff00 */
[----:B------:R0:W2:Y:S04]  /*0230*/  @!P0 LDG.E.EL.128 R16, desc[UR4][R22.64] ;  /* 0x0000000416108981 */ /* 0x0000a8000c2e1d00 */
[----:B------:R1:W2:Y:S01]  /*0240*/  @!P0 LDG.E.EL.128 R12, desc[UR4][R2.64] ;  /* 0x00000004020c8981 */ /* 0x0002a2000c2e1d00 */
[----:B0-----:R-:W-:Y:S01]  /*0250*/  HFMA2.MMA R22, -RZ, RZ, 1.625, 0 ;  /* 0x3e800000ff167435 */ /* 0x001fe200000001ff */
[----:B-1----:R-:W0:Y:S02]  /*0260*/  LDC.64 R2, c[0x0][0x238] ;  /* 0x00008e00ff027b82 */ /* 0x002e240000000a00 */
[----:B0-----:R-:W-:-:S04]  /*0270*/  IMAD.WIDE R2, R21, 0x4, R2 ;  /* 0x0000000415027825 */ /* 0x001fc800078e0202 */
[----:B---3--:R-:W-:Y:S01]  /*0280*/  FADD R25, R25, 0.0010000000474974513054 ;  /* 0x3a83126f19197421 */ /* 0x008fe20000000000 */
[----:B------:R-:W-:-:S03]  /*0290*/  FADD R26, R26, 0.0010000000474974513054 ;  /* 0x3a83126f1a1a7421 */ /* 0x000fc60000000000 */
[----:B------:R-:W0:Y:S01]  /*02a0*/  MUFU.SQRT R28, R25 ;  /* 0x00000019001c7308 */ /* 0x000e220000002000 */
[----:B------:R-:W-:Y:S01]  /*02b0*/  FADD R24, R24, 0.0010000000474974513054 ;  /* 0x3a83126f18187421 */ /* 0x000fe20000000000 */
[----:B------:R-:W-:-:S06]  /*02c0*/  FADD R27, R27, 0.0010000000474974513054 ;  /* 0x3a83126f1b1b7421 */ /* 0x000fcc0000000000 */
[----:B------:R-:W1:Y:S08]  /*02d0*/  MUFU.SQRT R26, R26 ;  /* 0x0000001a001a7308 */ /* 0x000e700000002000 */
[----:B------:R-:W3:Y:S01]  /*02e0*/  MUFU.SQRT R23, R24 ;  /* 0x0000001800177308 */ /* 0x000ee20000002000 */
[----:B0-----:R-:W-:-:S07]  /*02f0*/  FSETP.GT.AND P6, PT, R28, 8.50705917302346158658e+37, PT ;  /* 0x7e8000001c00780b */ /* 0x001fce0003fc4000 */
[----:B------:R-:W0:Y:S01]  /*0300*/  MUFU.SQRT R29, R27 ;  /* 0x0000001b001d7308 */ /* 0x000e220000002000 */
[----:B-1----:R-:W-:Y:S02]  /*0310*/  FSETP.GT.AND P2, PT, R26, 8.50705917302346158658e+37, PT ;  /* 0x7e8000001a00780b */ /* 0x002fe40003f44000 */
[----:B------:R-:W-:Y:S02]  /*0320*/  FSETP.GEU.AND P4, PT, R28, 1.175494350822287508e-38, PT ;  /* 0x008000001c00780b */ /* 0x000fe40003f8e000 */
[----:B------:R-:W-:Y:S01]  /*0330*/  FSEL R0, R22, 1, P6 ;  /* 0x3f80000016007808 */ /* 0x000fe20003000000 */
[----:B------:R-:W-:Y:S01]  /*0340*/  @P6 FMUL R28, R28, 0.25 ;  /* 0x3e8000001c1c6820 */ /* 0x000fe20000400000 */
[C---:B---3--:R-:W-:Y:S02]  /*0350*/  FSETP.GT.AND P1, PT, R23.reuse, 8.50705917302346158658e+37, PT ;  /* 0x7e8000001700780b */ /* 0x048fe40003f24000 */
[----:B------:R-:W-:Y:S02]  /*0360*/  FSETP.GEU.AND P3, PT, R23, 1.175494350822287508e-38, PT ;  /* 0x008000001700780b */ /* 0x000fe40003f6e000 */
[----:B------:R-:W-:-:S02]  /*0370*/  FSETP.GEU.AND P5, PT, R26, 1.175494350822287508e-38, PT ;  /* 0x008000001a00780b */ /* 0x000fc40003fae000 */
[C---:B0-----:R-:W-:Y:S01]  /*0380*/  FSETP.GT.AND P6, PT, R29.reuse, 8.50705917302346158658e+37, PT ;  /* 0x7e8000001d00780b */ /* 0x041fe20003fc4000 */
[----:B------:R-:W-:Y:S01]  /*0390*/  @P2 FMUL R26, R26, 0.25 ;  /* 0x3e8000001a1a2820 */ /* 0x000fe20000400000 */
[----:B------:R-:W-:Y:S02]  /*03a0*/  FSEL R20, R22, 1, P2 ;  /* 0x3f80000016147808 */ /* 0x000fe40001000000 */
[----:B------:R-:W-:-:S03]  /*03b0*/  FSETP.GEU.AND P2, PT, R29, 1.175494350822287508e-38, PT ;  /* 0x008000001d00780b */ /* 0x000fc60003f4e000 */
[----:B------:R-:W-:Y:S01]  /*03c0*/  @P1 FMUL R23, R23, 0.25 ;  /* 0x3e80000017171820 */ /* 0x000fe20000400000 */
[----:B------:R-:W-:-:S03]  /*03d0*/  @!P4 FMUL R28, R28, 16777216 ;  /* 0x4b8000001c1cc820 */ /* 0x000fc60000400000 */
[----:B------:R-:W-:Y:S02]  /*03e0*/  @!P3 FMUL R23, R23, 16777216 ;  /* 0x4b8000001717b820 */ /* 0x000fe40000400000 */
[----:B------:R-:W-:Y:S01]  /*03f0*/  @P6 FMUL R29, R29, 0.25 ;  /* 0x3e8000001d1d6820 */ /* 0x000fe20000400000 */
[----:B------:R-:W-:-:S03]  /*0400*/  @!P5 FMUL R26, R26, 16777216 ;  /* 0x4b8000001a1ad820 */ /* 0x000fc60000400000 */
[----:B------:R-:W-:Y:S01]  /*0410*/  @!P2 FMUL R29, R29, 16777216 ;  /* 0x4b8000001d1da820 */ /* 0x000fe20000400000 */
[----:B------:R-:W-:Y:S01]  /*0420*/  MUFU.RCP R23, R23 ;  /* 0x0000001700177308 */ /* 0x000fe20000001000 */
[----:B----4-:R-:W-:Y:S01]  /*0430*/  FADD R5, -R9, R5 ;  /* 0x0000000509057221 */ /* 0x010fe20000000100 */
[----:B------:R-:W-:-:S06]  /*0440*/  FSEL R9, R22, 1, P6 ;  /* 0x3f80000016097808 */ /* 0x000fcc0003000000 */
[----:B------:R-:W-:Y:S01]  /*0450*/  MUFU.RCP R25, R26 ;  /* 0x0000001a00197308 */ /* 0x000fe20000001000 */
[----:B------:R-:W-:-:S07]  /*0460*/  FSEL R22, R22, 1, P1 ;  /* 0x3f80000016167808 */ /* 0x000fce0000800000 */
[----:B------:R-:W0:Y:S08]  /*0470*/  MUFU.RCP R24, R29 ;  /* 0x0000001d00187308 */ /* 0x000e300000001000 */
[----:B------:R-:W1:Y:S01]  /*0480*/  MUFU.RCP R27, R28 ;  /* 0x0000001c001b7308 */ /* 0x000e620000001000 */
[----:B------:R-:W-:Y:S01]  /*0490*/  @!P2 FMUL R9, R9, 16777216 ;  /* 0x4b8000000909a820 */ /* 0x000fe20000400000 */
[----:B------:R-:W-:Y:S01]  /*04a0*/  @!P5 FMUL R20, R20, 16777216 ;  /* 0x4b8000001414d820 */ /* 0x000fe20000400000 */
[----:B------:R-:W-:Y:S01]  /*04b0*/  @!P4 FMUL R0, R0, 16777216 ;  /* 0x4b8000000000c820 */ /* 0x000fe20000400000 */
[----:B------:R-:W-:Y:S01]  /*04c0*/  @!P3 FMUL R22, R22, 16777216 ;  /* 0x4b8000001616b820 */ /* 0x000fe20000400000 */
[----:B------:R-:W-:Y:S01]  /*04d0*/  FADD R4, -R8, R4 ;  /* 0x0000000408047221 */ /* 0x000fe20000000100 */
[----:B------:R-:W-:Y:S01]  /*04e0*/  FADD R6, -R10, R6 ;  /* 0x000000060a067221 */ /* 0x000fe20000000100 */
[----:B------:R-:W-:Y:S01]  /*04f0*/  FADD R7, -R11, R7 ;  /* 0x000000070b077221 */ /* 0x000fe20000000100 */
[----:B0-----:R-:W-:Y:S01]  /*0500*/  FMUL R24, R24, R9 ;  /* 0x0000000918187220 */ /* 0x001fe20000400000 */
[----:B------:R-:W-:Y:S01]  /*0510*/  FMUL R25, R25, R20 ;  /* 0x0000001419197220 */ /* 0x000fe20000400000 */
[----:B------:R-:W-:Y:S01]  /*0520*/  FMUL R23, R23, R22 ;  /* 0x0000001617177220 */ /* 0x000fe20000400000 */
[----:B-1----:R-:W-:Y:S01]  /*0530*/  FMUL R0, R27, R0 ;  /* 0x000000001b007220 */ /* 0x002fe20000400000 */
[----:B------:R-:W-:Y:S01]  /*0540*/  FMUL R24, R24, R7 ;  /* 0x0000000718187220 */ /* 0x000fe20000400000 */
[----:B------:R-:W-:Y:S01]  /*0550*/  FMUL R25, R25, R6 ;  /* 0x0000000619197220 */ /* 0x000fe20000400000 */
[----:B------:R-:W-:Y:S01]  /*0560*/  FMUL R23, R23, R4 ;  /* 0x0000000417177220 */ /* 0x000fe20000400000 */
[----:B------:R-:W-:Y:S01]  /*0570*/  FMUL R0, R0, R5 ;  /* 0x0000000500007220 */ /* 0x000fe20000400000 */
[----:B--2---:R-:W-:Y:S01]  /*0580*/  FFMA R15, R24, R15, R19 ;  /* 0x0000000f180f7223 */ /* 0x004fe20000000013 */
[----:B------:R-:W-:Y:S01]  /*0590*/  FFMA R14, R25, R14, R18 ;  /* 0x0000000e190e7223 */ /* 0x000fe20000000012 */
[----:B------:R-:W-:Y:S01]  /*05a0*/  FFMA R12, R23, R12, R16 ;  /* 0x0000000c170c7223 */ /* 0x000fe20000000010 */
[----:B------:R-:W-:-:S02]  /*05b0*/  FFMA R0, R0, R13, R17 ;  /* 0x0000000d00007223 */ /* 0x000fc40000000011 */
[C---:B------:R-:W-:Y:S02]  /*05c0*/  FSETP.GEU.AND P1, PT, R15.reuse, RZ, PT ;  /* 0x000000ff0f00720b */ /* 0x040fe40003f2e000 */
[----:B------:R-:W-:Y:S02]  /*05d0*/  FSETP.GEU.AND P2, PT, R14, RZ, PT ;  /* 0x000000ff0e00720b */ /* 0x000fe40003f4e000 */
[----:B------:R-:W-:Y:S02]  /*05e0*/  FSETP.GEU.AND P3, PT, R0, RZ, PT ;  /* 0x000000ff0000720b */ /* 0x000fe40003f6e000 */
[----:B------:R-:W-:Y:S02]  /*05f0*/  FSETP.GEU.AND P4, PT, R12, RZ, PT ;  /* 0x000000ff0c00720b */ /* 0x000fe40003f8e000 */
[----:B------:R-:W-:Y:S02]  /*0600*/  SEL R15, R15, RZ, P1 ;  /* 0x000000ff0f0f7207 */ /* 0x000fe40000800000 */
[----:B------:R-:W-:-:S02]  /*0610*/  SEL R14, R14, RZ, P2 ;  /* 0x000000ff0e0e7207 */ /* 0x000fc40001000000 */
[----:B------:R-:W-:Y:S02]  /*0620*/  SEL R13, R0, RZ, P3 ;  /* 0x000000ff000d7207 */ /* 0x000fe40001800000 */
[----:B------:R-:W-:Y:S01]  /*0630*/  SEL R12, R12, RZ, P4 ;  /* 0x000000ff0c0c7207 */ /* 0x000fe20002000000 */
[----:B------:R-:W-:Y:S06]  /*0640*/  @P0 EXIT ;  /* 0x000000000000094d */ /* 0x000fec0003800000 */
[----:B------:R-:W-:Y:S01]  /*0650*/  STG.E.128 desc[UR4][R2.64], R12 ;  /* 0x0000000c02007986 */ /* 0x000fe2000c101d04 */
[----:B------:R-:W-:Y:S05]  /*0660*/  EXIT ;  /* 0x000000000000794d */ /* 0x000fea0003800000 */
.L_x_0:
[----:B------:R-:W-:-:S00]  /*0670*/  BRA `(.L_x_0) ;  /* 0xfffffffc00fc7947 */ /* 0x000fc0000383ffff */
[----:B------:R-:W-:-:S00]  /*0680*/  NOP ;  /* 0x0000000000007918 */ /* 0x000fc00000000000 */
[----:B------:R-:W-:-:S00]  /*0690*/  NOP ;  /* 0x0000000000007918 */ /* 0x000fc00000000000 */
[----:B------:R-:W-:-:S00]  /*06a0*/  NOP ;  /* 0x0000000000007918 */ /* 0x000fc00000000000 */
[----:B------:R-:W-:-:S00]  /*06b0*/  NOP ;  /* 0x0000000000007918 */ /* 0x000fc00000000000 */
[----:B------:R-:W-:-:S00]  /*06c0*/  NOP ;  /* 0x0000000000007918 */ /* 0x000fc00000000000 */
[----:B------:R-:W-:-:S00]  /*06d0*/  NOP ;  /* 0x0000000000007918 */ /* 0x000fc00000000000 */
[----:B------:R-:W-:-:S00]  /*06e0*/  NOP ;  /* 0x0000000000007918 */ /* 0x000fc00000000000 */
[----:B------:R-:W-:-:S00]  /*06f0*/  NOP ;  /* 0x0000000000007918 */ /* 0x000fc00000000000 */
.L_x_1:


//--------------------- .nv.global.init           --------------------------
	.section	.nv.global.init,"aw",@progbits
.nv.global.init:
	.type		_$_str,@object
	.size		_$_str,(_$_str_$_2 - _$_str)
_$_str:
        /*0000*/ 	.byte	0x5f, 0x5f, 0x43, 0x55, 0x44, 0x41, 0x5f, 0x46, 0x54, 0x5a, 0x00
	.type		_$_str_$_2,@object
	.size		_$_str_$_2,(.L_1 - _$_str_$_2)
_$_str_$_2:
        /*000b*/ 	.byte	0x5f, 0x5f, 0x43, 0x55, 0x44, 0x41, 0x5f, 0x50, 0x52, 0x45, 0x43, 0x5f, 0x53, 0x51, 0x52, 0x54
        /*001b*/ 	.byte	0x00
.L_1:


//--------------------- .nv.constant0.triton_poi_fused__native_batch_norm_legit_no_training_relu_27 --------------------------
	.section	.nv.constant0.triton_poi_fused__native_batch_norm_legit_no_training_relu_27,"a",@progbits
	.sectionflags	@""
	.align	4
.nv.constant0.triton_poi_fused__native_batch_norm_legit_no_training_relu_27:
	.zero		580
